	.headerflags	@"EF_CUDA_TEXMODE_UNIFIED EF_CUDA_64BIT_ADDRESS EF_CUDA_ACCELERATORS EF_CUDA_SM90 EF_CUDA_VIRTUAL_SM(EF_CUDA_SM90)"
	.elftype	@"ET_EXEC"


//--------------------- .nv.info                  --------------------------
	.section	.nv.info,"",@"SHT_CUDA_INFO"
	.align	4


	//----- nvinfo : EIATTR_REGCOUNT
	.align		4
        /*0000*/ 	.byte	0x04, 0x2f
        /*0002*/ 	.short	(.L_3 - .L_2)
	.align		4
.L_2:
        /*0004*/ 	.word	index@(triton_poi_fused__native_batch_norm_legit_no_training_0)
        /*0008*/ 	.word	0x00000010


	//----- nvinfo : EIATTR_MIN_STACK_SIZE
	.align		4
.L_3:
        /*000c*/ 	.byte	0x04, 0x12
        /*000e*/ 	.short	(.L_5 - .L_4)
	.align		4
.L_4:
        /*0010*/ 	.word	index@(triton_poi_fused__native_batch_norm_legit_no_training_0)
        /*0014*/ 	.word	0x00000000


	//----- nvinfo : EIATTR_FRAME_SIZE
	.align		4
.L_5:
        /*0018*/ 	.byte	0x04, 0x11
        /*001a*/ 	.short	(.L_7 - .L_6)
	.align		4
.L_6:
        /*001c*/ 	.word	index@(triton_poi_fused__native_batch_norm_legit_no_training_0)
        /*0020*/ 	.word	0x00000000


	//----- nvinfo : EIATTR_MIN_STACK_SIZE
	.align		4
.L_7:
        /*0024*/ 	.byte	0x04, 0x12
        /*0026*/ 	.short	(.L_9 - .L_8)
	.align		4
.L_8:
        /*0028*/ 	.word	index@(triton_poi_fused__native_batch_norm_legit_no_training_0)
        /*002c*/ 	.word	0x00000000
.L_9:


//--------------------- .nv.info.triton_poi_fused__native_batch_norm_legit_no_training_0 --------------------------
	.section	.nv.info.triton_poi_fused__native_batch_norm_legit_no_training_0,"",@"SHT_CUDA_INFO"
	.sectionflags	@""
	.align	4


	//----- nvinfo : EIATTR_CUDA_API_VERSION
	.align		4
        /*0000*/ 	.byte	0x04, 0x37
        /*0002*/ 	.short	(.L_11 - .L_10)
.L_10:
        /*0004*/ 	.word	0x0000007c


	//----- nvinfo : EIATTR_KPARAM_INFO
	.align		4
.L_11:
        /*0008*/ 	.byte	0x04, 0x17
        /*000a*/ 	.short	(.L_13 - .L_12)
.L_12:
        /*000c*/ 	.word	0x00000000
        /*0010*/ 	.short	0x0006
        /*0012*/ 	.short	0x0030
        /*0014*/ 	.byte	0x00, 0xf0, 0x11, 0x00


	//----- nvinfo : EIATTR_KPARAM_INFO
	.align		4
.L_13:
        /*0018*/ 	.byte	0x04, 0x17
        /*001a*/ 	.short	(.L_15 - .L_14)
.L_14:
        /*001c*/ 	.word	0x00000000
        /*0020*/ 	.short	0x0005
        /*0022*/ 	.short	0x0028
        /*0024*/ 	.byte	0x00, 0xf4, 0x21, 0x00


	//----- nvinfo : EIATTR_KPARAM_INFO
	.align		4
.L_15:
        /*0028*/ 	.byte	0x04, 0x17
        /*002a*/ 	.short	(.L_17 - .L_16)
.L_16:
        /*002c*/ 	.word	0x00000000
        /*0030*/ 	.short	0x0004
        /*0032*/ 	.short	0x0020
        /*0034*/ 	.byte	0x00, 0xf4, 0x21, 0x00


	//----- nvinfo : EIATTR_KPARAM_INFO
	.align		4
.L_17:
        /*0038*/ 	.byte	0x04, 0x17
        /*003a*/ 	.short	(.L_19 - .L_18)
.L_18:
        /*003c*/ 	.word	0x00000000
        /*0040*/ 	.short	0x0003
        /*0042*/ 	.short	0x0018
        /*0044*/ 	.byte	0x00, 0xf4, 0x21, 0x00


	//----- nvinfo : EIATTR_KPARAM_INFO
	.align		4
.L_19:
        /*0048*/ 	.byte	0x04, 0x17
        /*004a*/ 	.short	(.L_21 - .L_20)
.L_20:
        /*004c*/ 	.word	0x00000000
        /*0050*/ 	.short	0x0002
        /*0052*/ 	.short	0x0010
        /*0054*/ 	.byte	0x00, 0xf4, 0x21, 0x00


	//----- nvinfo : EIATTR_KPARAM_INFO
	.align		4
.L_21:
        /*0058*/ 	.byte	0x04, 0x17
        /*005a*/ 	.short	(.L_23 - .L_22)
.L_22:
        /*005c*/ 	.word	0x00000000
        /*0060*/ 	.short	0x0001
        /*0062*/ 	.short	0x0008
        /*0064*/ 	.byte	0x00, 0xf4, 0x21, 0x00


	//----- nvinfo : EIATTR_KPARAM_INFO
	.align		4
.L_23:
        /*0068*/ 	.byte	0x04, 0x17
        /*006a*/ 	.short	(.L_25 - .L_24)
.L_24:
        /*006c*/ 	.word	0x00000000
        /*0070*/ 	.short	0x0000
        /*0072*/ 	.short	0x0000
        /*0074*/ 	.byte	0x00, 0xf4, 0x21, 0x00


	//----- nvinfo : EIATTR_SPARSE_MMA_MASK
	.align		4
.L_25:
        /*0078*/ 	.byte	0x03, 0x50
        /*007a*/ 	.short	0x0000


	//----- nvinfo : EIATTR_MAXREG_COUNT
	.align		4
        /*007c*/ 	.byte	0x03, 0x1b
        /*007e*/ 	.short	0x00ff


	//----- nvinfo : EIATTR_EXIT_INSTR_OFFSETS
	.align		4
        /*0080*/ 	.byte	0x04, 0x1c
        /*0082*/ 	.short	(.L_27 - .L_26)


	//   ....[0]....
.L_26:
        /*0084*/ 	.word	0x000002e0


	//----- nvinfo : EIATTR_REQNTID
	.align		4
.L_27:
        /*0088*/ 	.byte	0x04, 0x10
        /*008a*/ 	.short	(.L_29 - .L_28)
.L_28:
        /*008c*/ 	.word	0x00000080
        /*0090*/ 	.word	0x00000001
        /*0094*/ 	.word	0x00000001


	//----- nvinfo : EIATTR_CBANK_PARAM_SIZE
	.align		4
.L_29:
        /*0098*/ 	.byte	0x03, 0x19
        /*009a*/ 	.short	0x0034


	//----- nvinfo : EIATTR_PARAM_CBANK
	.align		4
        /*009c*/ 	.byte	0x04, 0x0a
        /*009e*/ 	.short	(.L_31 - .L_30)
	.align		4
.L_30:
        /*00a0*/ 	.word	index@(.nv.constant0.triton_poi_fused__native_batch_norm_legit_no_training_0)
        /*00a4*/ 	.short	0x0210
        /*00a6*/ 	.short	0x0034


	//----- nvinfo : EIATTR_SW_WAR
	.align		4
.L_31:
        /*00a8*/ 	.byte	0x04, 0x36
        /*00aa*/ 	.short	(.L_33 - .L_32)
.L_32:
        /*00ac*/ 	.word	0x00000008
.L_33:


//--------------------- .nv.callgraph             --------------------------
	.section	.nv.callgraph,"",@"SHT_CUDA_CALLGRAPH"
	.align	4
	.sectionentsize	8
	.align		4
        /*0000*/ 	.word	0x00000000
	.align		4
        /*0004*/ 	.word	0xffffffff
	.align		4
        /*0008*/ 	.word	0x00000000
	.align		4
        /*000c*/ 	.word	0xfffffffe
	.align		4
        /*0010*/ 	.word	0x00000000
	.align		4
        /*0014*/ 	.word	0xfffffffd
	.align		4
        /*0018*/ 	.word	0x00000000
	.align		4
        /*001c*/ 	.word	0xfffffffc


//--------------------- .nv.constant4             --------------------------
	.section	.nv.constant4,"a",@progbits
	.align	8
	.align		8
.nv.constant4:
        /*0000*/ 	.dword	_$_str
	.align		8
        /*0008*/ 	.dword	_$_str_$_2


//--------------------- .text.triton_poi_fused__native_batch_norm_legit_no_training_0 --------------------------
	.section	.text.triton_poi_fused__native_batch_norm_legit_no_training_0,"ax",@progbits
	.align	128
        .global         triton_poi_fused__native_batch_norm_legit_no_training_0
        .type           triton_poi_fused__native_batch_norm_legit_no_training_0,@function
        .size           triton_poi_fused__native_batch_norm_legit_no_training_0,(.L_x_1 - triton_poi_fused__native_batch_norm_legit_no_training_0)
        .other          triton_poi_fused__native_batch_norm_legit_no_training_0,@"STO_CUDA_ENTRY STV_DEFAULT"
triton_poi_fused__native_batch_norm_legit_no_training_0:
.text.triton_poi_fused__native_batch_norm_legit_no_training_0:
[----:B------:R-:W-:Y:S01]  /*0000*/  LDC R1, c[0x0][0x28] ;  /* 0x00000a00ff017b82 */ /* 0x000fe20000000800 */
[----:B------:R-:W1:Y:S07]  /*0010*/  S2R R0, SR_TID.X ;  /* 0x0000000000007919 */ /* 0x000e6e0000002100 */
[----:B------:R-:W2:Y:S01]  /*0020*/  LDC.64 R6, c[0x0][0x220] ;  /* 0x00008800ff067b82 */ /* 0x000ea20000000a00 */
[----:B------:R-:W-:Y:S01]  /*0030*/  ULDC.64 UR4, c[0x0][0x208] ;  /* 0x0000820000047ab9 */ /* 0x000fe20000000a00 */
[----:B------:R-:W3:Y:S06]  /*0040*/  S2R R3, SR_CTAID.X ;  /* 0x0000000000037919 */ /* 0x000eec0000002500 */
[----:B------:R-:W4:Y:S08]  /*0050*/  LDC.64 R8, c[0x0][0x228] ;  /* 0x00008a00ff087b82 */ /* 0x000f300000000a00 */
[----:B------:R-:W5:Y:S01]  /*0060*/  LDC.64 R10, c[0x0][0x230] ;  /* 0x00008c00ff0a7b82 */ /* 0x000f620000000a00 */
[----:B-1----:R-:W-:-:S02]  /*0070*/  LOP3.LUT R0, R0, 0x7f, RZ, 0xc0, !PT ;  /* 0x0000007f00007812 */ /* 0x002fc400078ec0ff */
[----:B---3--:R-:W-:Y:S02]  /*0080*/  SHF.R.S32.HI R2, RZ, 0x18, R3 ;  /* 0x00000018ff027819 */ /* 0x008fe40000011403 */
[----:B------:R-:W-:Y:S02]  /*0090*/  LEA R0, R3, R0, 0x7 ;  /* 0x0000000003007211 */ /* 0x000fe400078e38ff */
[----:B------:R-:W-:-:S04]  /*00a0*/  SGXT R3, R2, 0x1 ;  /* 0x000000010203781a */ /* 0x000fc80000000200 */
[----:B------:R-:W-:-:S04]  /*00b0*/  LEA.HI R3, R3, R0, RZ, 0x8 ;  /* 0x0000000003037211 */ /* 0x000fc800078f40ff */
[----:B------:R-:W-:-:S05]  /*00c0*/  SHF.R.S32.HI R3, RZ, 0x8, R3 ;  /* 0x00000008ff037819 */ /* 0x000fca0000011403 */
[----:B------:R-:W-:-:S05]  /*00d0*/  IMAD.HI R2, R3, 0x2aaaaaab, RZ ;  /* 0x2aaaaaab03027827 */ /* 0x000fca00078e02ff */
[----:B------:R-:W-:-:S04]  /*00e0*/  SHF.R.U32.HI R5, RZ, 0x1f, R2 ;  /* 0x0000001fff057819 */ /* 0x000fc80000011602 */
[----:B------:R-:W-:Y:S02]  /*00f0*/  LEA.HI R2, R2, R5, RZ, 0x1e ;  /* 0x0000000502027211 */ /* 0x000fe400078ff0ff */
[----:B------:R-:W1:Y:S03]  /*0100*/  LDC.64 R4, c[0x0][0x218] ;  /* 0x00008600ff047b82 */ /* 0x000e660000000a00 */
[----:B------:R-:W-:-:S04]  /*0110*/  IMAD R13, R2, -0x18, R3 ;  /* 0xffffffe8020d7824 */ /* 0x000fc800078e0203 */
[C---:B--2---:R-:W-:Y:S01]  /*0120*/  IMAD.WIDE R6, R13.reuse, 0x4, R6 ;  /* 0x000000040d067825 */ /* 0x044fe200078e0206 */
[----:B------:R-:W2:Y:S05]  /*0130*/  LDC.64 R2, c[0x0][0x210] ;  /* 0x00008400ff027b82 */ /* 0x000eaa0000000a00 */
[----:B------:R-:W3:Y:S01]  /*0140*/  LDG.E.EL R6, desc[UR4][R6.64] ;  /* 0x0000000406067981 */ /* 0x000ee2000c2e1900 */
[----:B----4-:R-:W-:-:S04]  /*0150*/  IMAD.WIDE R8, R13, 0x4, R8 ;  /* 0x000000040d087825 */ /* 0x010fc800078e0208 */
[C---:B-----5:R-:W-:Y:S02]  /*0160*/  IMAD.WIDE R10, R13.reuse, 0x4, R10 ;  /* 0x000000040d0a7825 */ /* 0x060fe400078e020a */
[----:B------:R-:W4:Y:S02]  /*0170*/  LDG.E.EL R8, desc[UR4][R8.64] ;  /* 0x0000000408087981 */ /* 0x000f24000c2e1900 */
[----:B-1----:R-:W-:Y:S02]  /*0180*/  IMAD.WIDE R4, R13, 0x4, R4 ;  /* 0x000000040d047825 */ /* 0x002fe400078e0204 */
[----:B------:R-:W4:Y:S04]  /*0190*/  LDG.E.EL R11, desc[UR4][R10.64] ;  /* 0x000000040a0b7981 */ /* 0x000f28000c2e1900 */
[----:B------:R1:W5:Y:S01]  /*01a0*/  LDG.E.EL R5, desc[UR4][R4.64] ;  /* 0x0000000404057981 */ /* 0x000362000c2e1900 */
[----:B--2---:R-:W-:-:S05]  /*01b0*/  IMAD.WIDE R2, R0, 0x4, R2 ;  /* 0x0000000400027825 */ /* 0x004fca00078e0202 */
[----:B------:R2:W5:Y:S01]  /*01c0*/  LDG.E R12, desc[UR4][R2.64] ;  /* 0x00000004020c7981 */ /* 0x000562000c1e1900 */
[----:B-1----:R-:W-:Y:S01]  /*01d0*/  HFMA2.MMA R4, -RZ, RZ, 1.625, 0 ;  /* 0x3e800000ff047435 */ /* 0x002fe200000001ff */
[----:B--2---:R-:W1:Y:S02]  /*01e0*/  LDC.64 R2, c[0x0][0x238] ;  /* 0x00008e00ff027b82 */ /* 0x004e640000000a00 */
[----:B-1----:R-:W-:-:S04]  /*01f0*/  IMAD.WIDE R2, R0, 0x4, R2 ;  /* 0x0000000400027825 */ /* 0x002fc800078e0202 */
[----:B---3--:R-:W-:-:S04]  /*0200*/  FADD R6, R6, 9.9999997473787516356e-06 ;  /* 0x3727c5ac06067421 */ /* 0x008fc80000000000 */
[----:B------:R-:W1:Y:S02]  /*0210*/  MUFU.SQRT R7, R6 ;  /* 0x0000000600077308 */ /* 0x000e640000002000 */
[C---:B-1----:R-:W-:Y:S02]  /*0220*/  FSETP.GT.AND P0, PT, R7.reuse, 8.50705917302346158658e+37, PT ;  /* 0x7e8000000700780b */ /* 0x042fe40003f04000 */
[----:B------:R-:W-:-:S11]  /*0230*/  FSETP.GEU.AND P1, PT, R7, 1.175494350822287508e-38, PT ;  /* 0x008000000700780b */ /* 0x000fd60003f2e000 */
[----:B------:R-:W-:-:S04]  /*0240*/  @P0 FMUL R7, R7, 0.25 ;  /* 0x3e80000007070820 */ /* 0x000fc80000400000 */
[----:B------:R-:W-:-:S06]  /*0250*/  @!P1 FMUL R7, R7, 16777216 ;  /* 0x4b80000007079820 */ /* 0x000fcc0000400000 */
[----:B------:R-:W1:Y:S01]  /*0260*/  MUFU.RCP R7, R7 ;  /* 0x0000000700077308 */ /* 0x000e620000001000 */
[----:B------:R-:W-:Y:S01]  /*0270*/  FSEL R4, R4, 1, P0 ;  /* 0x3f80000004047808 */ /* 0x000fe20000000000 */
[----:B-----5:R-:W-:-:S04]  /*0280*/  FADD R5, R12, -R5 ;  /* 0x800000050c057221 */ /* 0x020fc80000000000 */
[----:B------:R-:W-:-:S04]  /*0290*/  @!P1 FMUL R4, R4, 16777216 ;  /* 0x4b80000004049820 */ /* 0x000fc80000400000 */
[----:B-1----:R-:W-:-:S04]  /*02a0*/  FMUL R4, R7, R4 ;  /* 0x0000000407047220 */ /* 0x002fc80000400000 */
[----:B------:R-:W-:-:S04]  /*02b0*/  FMUL R4, R5, R4 ;  /* 0x0000000405047220 */ /* 0x000fc80000400000 */
[----:B----4-:R-:W-:-:S05]  /*02c0*/  FFMA R11, R8, R4, R11 ;  /* 0x00000004080b7223 */ /* 0x010fca000000000b */
[----:B------:R-:W-:Y:S01]  /*02d0*/  STG.E desc[UR4][R2.64], R11 ;  /* 0x0000000b02007986 */ /* 0x000fe2000c101904 */
[----:B------:R-:W-:Y:S05]  /*02e0*/  EXIT ;  /* 0x000000000000794d */ /* 0x000fea0003800000 */
.L_x_0:
[----:B------:R-:W-:-:S00]  /*02f0*/  BRA `(.L_x_0) ;  /* 0xfffffffc00fc7947 */ /* 0x000fc0000383ffff */
[----:B------:R-:W-:-:S00]  /*0300*/  NOP ;  /* 0x0000000000007918 */ /* 0x000fc00000000000 */
[----:B------:R-:W-:-:S00]  /*0310*/  NOP ;  /* 0x0000000000007918 */ /* 0x000fc00000000000 */
[----:B------:R-:W-:-:S00]  /*0320*/  NOP ;  /* 0x0000000000007918 */ /* 0x000fc00000000000 */
[----:B------:R-:W-:-:S00]  /*0330*/  NOP ;  /* 0x0000000000007918 */ /* 0x000fc00000000000 */
[----:B------:R-:W-:-:S00]  /*0340*/  NOP ;  /* 0x0000000000007918 */ /* 0x000fc00000000000 */
[----:B------:R-:W-:-:S00]  /*0350*/  NOP ;  /* 0x0000000000007918 */ /* 0x000fc00000000000 */
[----:B------:R-:W-:-:S00]  /*0360*/  NOP ;  /* 0x0000000000007918 */ /* 0x000fc00000000000 */
[----:B------:R-:W-:-:S00]  /*0370*/  NOP ;  /* 0x0000000000007918 */ /* 0x000fc00000000000 */
.L_x_1:


//--------------------- .nv.global.init           --------------------------
	.section	.nv.global.init,"aw",@progbits
.nv.global.init:
	.type		_$_str,@object
	.size		_$_str,(_$_str_$_2 - _$_str)
_$_str:
        /*0000*/ 	.byte	0x5f, 0x5f, 0x43, 0x55, 0x44, 0x41, 0x5f, 0x46, 0x54, 0x5a, 0x00
	.type		_$_str_$_2,@object
	.size		_$_str_$_2,(.L_1 - _$_str_$_2)
_$_str_$_2:
        /*000b*/ 	.byte	0x5f, 0x5f, 0x43, 0x55, 0x44, 0x41, 0x5f, 0x50, 0x52, 0x45, 0x43, 0x5f, 0x53, 0x51, 0x52, 0x54
        /*001b*/ 	.byte	0x00
.L_1:


//--------------------- .nv.constant0.triton_poi_fused__native_batch_norm_legit_no_training_0 --------------------------
	.section	.nv.constant0.triton_poi_fused__native_batch_norm_legit_no_training_0,"a",@progbits
	.sectionflags	@""
	.align	4
.nv.constant0.triton_poi_fused__native_batch_norm_legit_no_training_0:
	.zero		580
